//
// Generated by NVIDIA NVVM Compiler
//
// Compiler Build ID: CL-36424714
// Cuda compilation tools, release 13.0, V13.0.88
// Based on NVVM 20.0.0
//

.version 9.0
.target sm_100
.address_size 64

	// .globl	_Z7getbackPhS_i

.visible .entry _Z7getbackPhS_i(
	.param .u64 .ptr .align 1 _Z7getbackPhS_i_param_0,
	.param .u64 .ptr .align 1 _Z7getbackPhS_i_param_1,
	.param .u32 _Z7getbackPhS_i_param_2
)
{
	.reg .pred 	%p<2>;
	.reg .b16 	%rs<2>;
	.reg .b32 	%r<6>;
	.reg .b64 	%rd<8>;

	ld.param.u64 	%rd1, [_Z7getbackPhS_i_param_0];
	ld.param.u64 	%rd2, [_Z7getbackPhS_i_param_1];
	ld.param.u32 	%r2, [_Z7getbackPhS_i_param_2];
	mov.u32 	%r3, %ctaid.x;
	mov.u32 	%r4, %ntid.x;
	mov.u32 	%r5, %tid.x;
	mad.lo.s32 	%r1, %r3, %r4, %r5;
	setp.ge.s32 	%p1, %r1, %r2;
	@%p1 bra 	$L__BB0_2;
	cvta.to.global.u64 	%rd3, %rd1;
	cvta.to.global.u64 	%rd4, %rd2;
	cvt.s64.s32 	%rd5, %r1;
	add.s64 	%rd6, %rd3, %rd5;
	ld.global.u8 	%rs1, [%rd6];
	add.s64 	%rd7, %rd4, %rd5;
	st.global.u8 	[%rd7], %rs1;
$L__BB0_2:
	ret;

}


// ===== COMPILED SASS (sm_100) =====

	.target	sm_100

	.elftype	@"ET_EXEC"


//--------------------- .note.nv.tkinfo           --------------------------
	.section	.note.nv.tkinfo,"",@"SHT_NOTE"
	.sectionflags	@"SHF_NOTE_NV_TKINFO"
	.tkinfo
        /*0018*/ 	.word	0x00000002
        /*0030*/ 	.string	""
        /*0030*/ 	.string	"ptxas"
        /*0030*/ 	.string	"Cuda compilation tools, release 13.0, V13.0.88"
        /*0030*/ 	.string	"Build cuda_13.0.r13.0/compiler.36424714_0"
        /*0030*/ 	.string	"-arch sm_100 -m 64 "



//--------------------- .note.nv.cuinfo           --------------------------
	.section	.note.nv.cuinfo,"",@"SHT_NOTE"
	.sectionflags	@"SHF_NOTE_NV_CUINFO"
        /*0018*/ 	.short	0x0002
        /*001a*/ 	.short	0x0064
        /*001c*/ 	.short	0x0082
	.zero		2


//--------------------- .nv.info                  --------------------------
	.section	.nv.info,"",@"SHT_CUDA_INFO"
	.align	4


	//----- nvinfo : EIATTR_REGCOUNT
	.align		4
        /*0000*/ 	.byte	0x04, 0x2f
        /*0002*/ 	.short	(.L_1 - .L_0)
	.align		4
.L_0:
        /*0004*/ 	.word	index@(_Z7getbackPhS_i)
        /*0008*/ 	.word	0x00000008


	//----- nvinfo : EIATTR_FRAME_SIZE
	.align		4
.L_1:
        /*000c*/ 	.byte	0x04, 0x11
        /*000e*/ 	.short	(.L_3 - .L_2)
	.align		4
.L_2:
        /*0010*/ 	.word	index@(_Z7getbackPhS_i)
        /*0014*/ 	.word	0x00000000


	//----- nvinfo : EIATTR_MIN_STACK_SIZE
	.align		4
.L_3:
        /*0018*/ 	.byte	0x04, 0x12
        /*001a*/ 	.short	(.L_5 - .L_4)
	.align		4
.L_4:
        /*001c*/ 	.word	index@(_Z7getbackPhS_i)
        /*0020*/ 	.word	0x00000000
.L_5:


//--------------------- .nv.compat                --------------------------
	.section	.nv.compat,"",@"SHT_CUDA_COMPAT_INFO"
	.align	4
        /*0000*/ 	.byte	0x02, 0x09, 0x00, 0x00, 0x02, 0x02, 0x01, 0x00, 0x02, 0x05, 0x05, 0x00, 0x03, 0x07, 0x01, 0x01
        /*0010*/ 	.byte	0x02, 0x03, 0x00, 0x00, 0x02, 0x06, 0x01, 0x00, 0x04, 0x0b, 0x08, 0x00, 0x09, 0x00, 0x00, 0x00
        /*0020*/ 	.byte	0x00, 0x00, 0x00, 0x00


//--------------------- .nv.info._Z7getbackPhS_i  --------------------------
	.section	.nv.info._Z7getbackPhS_i,"",@"SHT_CUDA_INFO"
	.sectionflags	@""
	.align	4


	//----- nvinfo : EIATTR_CUDA_API_VERSION
	.align		4
        /*0000*/ 	.byte	0x04, 0x37
        /*0002*/ 	.short	(.L_7 - .L_6)
.L_6:
        /*0004*/ 	.word	0x00000082


	//----- nvinfo : EIATTR_KPARAM_INFO
	.align		4
.L_7:
        /*0008*/ 	.byte	0x04, 0x17
        /*000a*/ 	.short	(.L_9 - .L_8)
.L_8:
        /*000c*/ 	.word	0x00000000
        /*0010*/ 	.short	0x0002
        /*0012*/ 	.short	0x0010
        /*0014*/ 	.byte	0x00, 0xf0, 0x11, 0x00


	//----- nvinfo : EIATTR_KPARAM_INFO
	.align		4
.L_9:
        /*0018*/ 	.byte	0x04, 0x17
        /*001a*/ 	.short	(.L_11 - .L_10)
.L_10:
        /*001c*/ 	.word	0x00000000
        /*0020*/ 	.short	0x0001
        /*0022*/ 	.short	0x0008
        /*0024*/ 	.byte	0x00, 0xf5, 0x21, 0x00


	//----- nvinfo : EIATTR_KPARAM_INFO
	.align		4
.L_11:
        /*0028*/ 	.byte	0x04, 0x17
        /*002a*/ 	.short	(.L_13 - .L_12)
.L_12:
        /*002c*/ 	.word	0x00000000
        /*0030*/ 	.short	0x0000
        /*0032*/ 	.short	0x0000
        /*0034*/ 	.byte	0x00, 0xf5, 0x21, 0x00


	//----- nvinfo : EIATTR_SPARSE_MMA_MASK
	.align		4
.L_13:
        /*0038*/ 	.byte	0x03, 0x50
        /*003a*/ 	.short	0x0000


	//----- nvinfo : EIATTR_MAXREG_COUNT
	.align		4
        /*003c*/ 	.byte	0x03, 0x1b
        /*003e*/ 	.short	0x00ff


	//----- nvinfo : EIATTR_MERCURY_ISA_VERSION
	.align		4
        /*0040*/ 	.byte	0x03, 0x5f
        /*0042*/ 	.short	0x0101


	//----- nvinfo : EIATTR_VRC_CTA_INIT_COUNT
	.align		4
        /*0044*/ 	.byte	0x02, 0x4a
	.zero		1
	.zero		1


	//----- nvinfo : EIATTR_EXIT_INSTR_OFFSETS
	.align		4
        /*0048*/ 	.byte	0x04, 0x1c
        /*004a*/ 	.short	(.L_15 - .L_14)


	//   ....[0]....
.L_14:
        /*004c*/ 	.word	0x00000070


	//   ....[1]....
        /*0050*/ 	.word	0x00000110


	//----- nvinfo : EIATTR_CBANK_PARAM_SIZE
	.align		4
.L_15:
        /*0054*/ 	.byte	0x03, 0x19
        /*0056*/ 	.short	0x0014


	//----- nvinfo : EIATTR_PARAM_CBANK
	.align		4
        /*0058*/ 	.byte	0x04, 0x0a
        /*005a*/ 	.short	(.L_17 - .L_16)
	.align		4
.L_16:
        /*005c*/ 	.word	index@(.nv.constant0._Z7getbackPhS_i)
        /*0060*/ 	.short	0x0380
        /*0062*/ 	.short	0x0014


	//----- nvinfo : EIATTR_SW_WAR
	.align		4
.L_17:
        /*0064*/ 	.byte	0x04, 0x36
        /*0066*/ 	.short	(.L_19 - .L_18)
.L_18:
        /*0068*/ 	.word	0x00000008
.L_19:


//--------------------- .nv.callgraph             --------------------------
	.section	.nv.callgraph,"",@"SHT_CUDA_CALLGRAPH"
	.align	4
	.sectionentsize	8
	.align		4
        /*0000*/ 	.word	0x00000000
	.align		4
        /*0004*/ 	.word	0xffffffff
	.align		4
        /*0008*/ 	.word	0x00000000
	.align		4
        /*000c*/ 	.word	0xfffffffe
	.align		4
        /*0010*/ 	.word	0x00000000
	.align		4
        /*0014*/ 	.word	0xfffffffd
	.align		4
        /*0018*/ 	.word	0x00000000
	.align		4
        /*001c*/ 	.word	0xfffffffc


//--------------------- .text._Z7getbackPhS_i     --------------------------
	.section	.text._Z7getbackPhS_i,"ax",@progbits
	.align	128
        .global         _Z7getbackPhS_i
        .type           _Z7getbackPhS_i,@function
        .size           _Z7getbackPhS_i,(.L_x_1 - _Z7getbackPhS_i)
        .other          _Z7getbackPhS_i,@"STO_CUDA_ENTRY STV_DEFAULT"
_Z7getbackPhS_i:
.text._Z7getbackPhS_i:
[----:B------:R-:W-:Y:S01]  /*0000*/  LDC R1, c[0x0][0x37c] ;  /* 0x0000df00ff017b82 */ /* 0x000fe20000000800 */
[----:B------:R-:W0:Y:S07]  /*0010*/  S2R R3, SR_TID.X ;  /* 0x0000000000037919 */ /* 0x000e2e0000002100 */
[----:B------:R-:W0:Y:S01]  /*0020*/  S2UR UR4, SR_CTAID.X ;  /* 0x00000000000479c3 */ /* 0x000e220000002500 */
[----:B------:R-:W1:Y:S07]  /*0030*/  LDCU UR5, c[0x0][0x390] ;  /* 0x00007200ff0577ac */ /* 0x000e6e0008000800 */
[----:B------:R-:W0:Y:S02]  /*0040*/  LDC R4, c[0x0][0x360] ;  /* 0x0000d800ff047b82 */ /* 0x000e240000000800 */
[----:B0-----:R-:W-:-:S05]  /*0050*/  IMAD R4, R4, UR4, R3 ;  /* 0x0000000404047c24 */ /* 0x001fca000f8e0203 */
[----:B-1----:R-:W-:-:S13]  /*0060*/  ISETP.GE.AND P0, PT, R4, UR5, PT ;  /* 0x0000000504007c0c */ /* 0x002fda000bf06270 */
[----:B------:R-:W-:Y:S05]  /*0070*/  @P0 EXIT ;  /* 0x000000000000094d */ /* 0x000fea0003800000 */
[----:B------:R-:W0:Y:S01]  /*0080*/  LDCU.128 UR8, c[0x0][0x380] ;  /* 0x00007000ff0877ac */ /* 0x000e220008000c00 */
[----:B------:R-:W-:Y:S01]  /*0090*/  SHF.R.S32.HI R0, RZ, 0x1f, R4 ;  /* 0x0000001fff007819 */ /* 0x000fe20000011404 */
[----:B------:R-:W1:Y:S01]  /*00a0*/  LDCU.64 UR4, c[0x0][0x358] ;  /* 0x00006b00ff0477ac */ /* 0x000e620008000a00 */
[----:B0-----:R-:W-:-:S04]  /*00b0*/  IADD3 R2, P0, PT, R4, UR8, RZ ;  /* 0x0000000804027c10 */ /* 0x001fc8000ff1e0ff */
[----:B------:R-:W-:-:S06]  /*00c0*/  IADD3.X R3, PT, PT, R0, UR9, RZ, P0, !PT ;  /* 0x0000000900037c10 */ /* 0x000fcc00087fe4ff */
[----:B-1----:R-:W2:Y:S01]  /*00d0*/  LDG.E.U8 R3, desc[UR4][R2.64] ;  /* 0x0000000402037981 */ /* 0x002ea2000c1e1100 */
[----:B------:R-:W-:-:S04]  /*00e0*/  IADD3 R4, P0, PT, R4, UR10, RZ ;  /* 0x0000000a04047c10 */ /* 0x000fc8000ff1e0ff */
[----:B------:R-:W-:-:S05]  /*00f0*/  IADD3.X R5, PT, PT, R0, UR11, RZ, P0, !PT ;  /* 0x0000000b00057c10 */ /* 0x000fca00087fe4ff */
[----:B--2---:R-:W-:Y:S01]  /*0100*/  STG.E.U8 desc[UR4][R4.64], R3 ;  /* 0x0000000304007986 */ /* 0x004fe2000c101104 */
[----:B------:R-:W-:Y:S05]  /*0110*/  EXIT ;  /* 0x000000000000794d */ /* 0x000fea0003800000 */
.L_x_0:
[----:B------:R-:W-:-:S00]  /*0120*/  BRA `(.L_x_0) ;  /* 0xfffffffc00fc7947 */ /* 0x000fc0000383ffff */
[----:B------:R-:W-:-:S00]  /*0130*/  NOP ;  /* 0x0000000000007918 */ /* 0x000fc00000000000 */
        /* <DEDUP_REMOVED lines=12> */
.L_x_1:


//--------------------- .nv.shared.reserved.0     --------------------------
	.section	.nv.shared.reserved.0,"aw",@nobits
	.weak		__nv_reservedSMEM_offset_0_alias
	.size		__nv_reservedSMEM_offset_0_alias, 0, 64
	.other		__nv_reservedSMEM_offset_0_alias,@"STO_CUDA_RESERVED_SHARED STV_DEFAULT"
__nv_reservedSMEM_offset_0_alias:
	.zero		0
	.zero		64


//--------------------- .nv.constant0._Z7getbackPhS_i --------------------------
	.section	.nv.constant0._Z7getbackPhS_i,"a",@progbits
	.sectionflags	@""
	.align	4
.nv.constant0._Z7getbackPhS_i:
	.zero		916


//--------------------- SYMBOLS --------------------------

	.type		.nv.reservedSmem.offset0,@object
	.size		.nv.reservedSmem.offset0,0x4
